//
// Generated by NVIDIA NVVM Compiler
//
// Compiler Build ID: CL-36424714
// Cuda compilation tools, release 13.0, V13.0.88
// Based on NVVM 20.0.0
//

.version 9.0
.target sm_100
.address_size 64

	// .globl	_Z15MatrixSumKerneliPfS_

.visible .entry _Z15MatrixSumKerneliPfS_(
	.param .u32 _Z15MatrixSumKerneliPfS__param_0,
	.param .u64 .ptr .align 1 _Z15MatrixSumKerneliPfS__param_1,
	.param .u64 .ptr .align 1 _Z15MatrixSumKerneliPfS__param_2
)
{
	.reg .pred 	%p<10>;
	.reg .b32 	%r<34>;
	.reg .b32 	%f<83>;
	.reg .b64 	%rd<16>;

	ld.param.u32 	%r23, [_Z15MatrixSumKerneliPfS__param_0];
	ld.param.u64 	%rd4, [_Z15MatrixSumKerneliPfS__param_1];
	ld.param.u64 	%rd3, [_Z15MatrixSumKerneliPfS__param_2];
	cvta.to.global.u64 	%rd1, %rd4;
	mov.u32 	%r1, %tid.y;
	mul.lo.s32 	%r2, %r23, %r1;
	setp.lt.s32 	%p1, %r23, 1;
	mov.f32 	%f82, 0f00000000;
	@%p1 bra 	$L__BB0_13;
	and.b32  	%r3, %r23, 15;
	setp.lt.u32 	%p2, %r23, 16;
	mov.f32 	%f82, 0f00000000;
	mov.b32 	%r30, 0;
	@%p2 bra 	$L__BB0_4;
	and.b32  	%r30, %r23, 2147483632;
	neg.s32 	%r28, %r30;
	add.s64 	%rd2, %rd1, 32;
	mov.f32 	%f82, 0f00000000;
	mov.u32 	%r27, %r2;
$L__BB0_3:
	.pragma "nounroll";
	mul.wide.s32 	%rd5, %r27, 4;
	add.s64 	%rd6, %rd2, %rd5;
	ld.global.f32 	%f18, [%rd6+-32];
	add.f32 	%f19, %f82, %f18;
	ld.global.f32 	%f20, [%rd6+-28];
	add.f32 	%f21, %f19, %f20;
	ld.global.f32 	%f22, [%rd6+-24];
	add.f32 	%f23, %f21, %f22;
	ld.global.f32 	%f24, [%rd6+-20];
	add.f32 	%f25, %f23, %f24;
	ld.global.f32 	%f26, [%rd6+-16];
	add.f32 	%f27, %f25, %f26;
	ld.global.f32 	%f28, [%rd6+-12];
	add.f32 	%f29, %f27, %f28;
	ld.global.f32 	%f30, [%rd6+-8];
	add.f32 	%f31, %f29, %f30;
	ld.global.f32 	%f32, [%rd6+-4];
	add.f32 	%f33, %f31, %f32;
	ld.global.f32 	%f34, [%rd6];
	add.f32 	%f35, %f33, %f34;
	ld.global.f32 	%f36, [%rd6+4];
	add.f32 	%f37, %f35, %f36;
	ld.global.f32 	%f38, [%rd6+8];
	add.f32 	%f39, %f37, %f38;
	ld.global.f32 	%f40, [%rd6+12];
	add.f32 	%f41, %f39, %f40;
	ld.global.f32 	%f42, [%rd6+16];
	add.f32 	%f43, %f41, %f42;
	ld.global.f32 	%f44, [%rd6+20];
	add.f32 	%f45, %f43, %f44;
	ld.global.f32 	%f46, [%rd6+24];
	add.f32 	%f47, %f45, %f46;
	ld.global.f32 	%f48, [%rd6+28];
	add.f32 	%f82, %f47, %f48;
	add.s32 	%r28, %r28, 16;
	add.s32 	%r27, %r27, 16;
	setp.ne.s32 	%p3, %r28, 0;
	@%p3 bra 	$L__BB0_3;
$L__BB0_4:
	setp.eq.s32 	%p4, %r3, 0;
	@%p4 bra 	$L__BB0_13;
	and.b32  	%r11, %r23, 7;
	setp.lt.u32 	%p5, %r3, 8;
	@%p5 bra 	$L__BB0_7;
	add.s32 	%r25, %r30, %r2;
	mul.wide.s32 	%rd7, %r25, 4;
	add.s64 	%rd8, %rd1, %rd7;
	ld.global.f32 	%f50, [%rd8];
	add.f32 	%f51, %f82, %f50;
	ld.global.f32 	%f52, [%rd8+4];
	add.f32 	%f53, %f51, %f52;
	ld.global.f32 	%f54, [%rd8+8];
	add.f32 	%f55, %f53, %f54;
	ld.global.f32 	%f56, [%rd8+12];
	add.f32 	%f57, %f55, %f56;
	ld.global.f32 	%f58, [%rd8+16];
	add.f32 	%f59, %f57, %f58;
	ld.global.f32 	%f60, [%rd8+20];
	add.f32 	%f61, %f59, %f60;
	ld.global.f32 	%f62, [%rd8+24];
	add.f32 	%f63, %f61, %f62;
	ld.global.f32 	%f64, [%rd8+28];
	add.f32 	%f82, %f63, %f64;
	add.s32 	%r30, %r30, 8;
$L__BB0_7:
	setp.eq.s32 	%p6, %r11, 0;
	@%p6 bra 	$L__BB0_13;
	and.b32  	%r14, %r23, 3;
	setp.lt.u32 	%p7, %r11, 4;
	@%p7 bra 	$L__BB0_10;
	add.s32 	%r26, %r30, %r2;
	mul.wide.s32 	%rd9, %r26, 4;
	add.s64 	%rd10, %rd1, %rd9;
	ld.global.f32 	%f66, [%rd10];
	add.f32 	%f67, %f82, %f66;
	ld.global.f32 	%f68, [%rd10+4];
	add.f32 	%f69, %f67, %f68;
	ld.global.f32 	%f70, [%rd10+8];
	add.f32 	%f71, %f69, %f70;
	ld.global.f32 	%f72, [%rd10+12];
	add.f32 	%f82, %f71, %f72;
	add.s32 	%r30, %r30, 4;
$L__BB0_10:
	setp.eq.s32 	%p8, %r14, 0;
	@%p8 bra 	$L__BB0_13;
	add.s32 	%r33, %r30, %r2;
	neg.s32 	%r32, %r14;
$L__BB0_12:
	.pragma "nounroll";
	mul.wide.s32 	%rd11, %r33, 4;
	add.s64 	%rd12, %rd1, %rd11;
	ld.global.f32 	%f73, [%rd12];
	add.f32 	%f82, %f82, %f73;
	add.s32 	%r33, %r33, 1;
	add.s32 	%r32, %r32, 1;
	setp.ne.s32 	%p9, %r32, 0;
	@%p9 bra 	$L__BB0_12;
$L__BB0_13:
	cvta.to.global.u64 	%rd13, %rd3;
	mul.wide.u32 	%rd14, %r1, 4;
	add.s64 	%rd15, %rd13, %rd14;
	st.global.f32 	[%rd15], %f82;
	ret;

}


// ===== COMPILED SASS (sm_100) =====

	.target	sm_100

	.elftype	@"ET_EXEC"


//--------------------- .note.nv.tkinfo           --------------------------
	.section	.note.nv.tkinfo,"",@"SHT_NOTE"
	.sectionflags	@"SHF_NOTE_NV_TKINFO"
	.tkinfo
        /*0018*/ 	.word	0x00000002
        /*0030*/ 	.string	""
        /*0030*/ 	.string	"ptxas"
        /*0030*/ 	.string	"Cuda compilation tools, release 13.0, V13.0.88"
        /*0030*/ 	.string	"Build cuda_13.0.r13.0/compiler.36424714_0"
        /*0030*/ 	.string	"-arch sm_100 -m 64 "



//--------------------- .note.nv.cuinfo           --------------------------
	.section	.note.nv.cuinfo,"",@"SHT_NOTE"
	.sectionflags	@"SHF_NOTE_NV_CUINFO"
        /*0018*/ 	.short	0x0002
        /*001a*/ 	.short	0x0064
        /*001c*/ 	.short	0x0082
	.zero		2


//--------------------- .nv.info                  --------------------------
	.section	.nv.info,"",@"SHT_CUDA_INFO"
	.align	4


	//----- nvinfo : EIATTR_REGCOUNT
	.align		4
        /*0000*/ 	.byte	0x04, 0x2f
        /*0002*/ 	.short	(.L_1 - .L_0)
	.align		4
.L_0:
        /*0004*/ 	.word	index@(_Z15MatrixSumKerneliPfS_)
        /*0008*/ 	.word	0x0000001f


	//----- nvinfo : EIATTR_FRAME_SIZE
	.align		4
.L_1:
        /*000c*/ 	.byte	0x04, 0x11
        /*000e*/ 	.short	(.L_3 - .L_2)
	.align		4
.L_2:
        /*0010*/ 	.word	index@(_Z15MatrixSumKerneliPfS_)
        /*0014*/ 	.word	0x00000000


	//----- nvinfo : EIATTR_MIN_STACK_SIZE
	.align		4
.L_3:
        /*0018*/ 	.byte	0x04, 0x12
        /*001a*/ 	.short	(.L_5 - .L_4)
	.align		4
.L_4:
        /*001c*/ 	.word	index@(_Z15MatrixSumKerneliPfS_)
        /*0020*/ 	.word	0x00000000
.L_5:


//--------------------- .nv.compat                --------------------------
	.section	.nv.compat,"",@"SHT_CUDA_COMPAT_INFO"
	.align	4
        /*0000*/ 	.byte	0x02, 0x09, 0x00, 0x00, 0x02, 0x02, 0x01, 0x00, 0x02, 0x05, 0x05, 0x00, 0x03, 0x07, 0x01, 0x01
        /*0010*/ 	.byte	0x02, 0x03, 0x00, 0x00, 0x02, 0x06, 0x01, 0x00, 0x04, 0x0b, 0x08, 0x00, 0x09, 0x00, 0x00, 0x00
        /*0020*/ 	.byte	0x00, 0x00, 0x00, 0x00


//--------------------- .nv.info._Z15MatrixSumKerneliPfS_ --------------------------
	.section	.nv.info._Z15MatrixSumKerneliPfS_,"",@"SHT_CUDA_INFO"
	.sectionflags	@""
	.align	4


	//----- nvinfo : EIATTR_CUDA_API_VERSION
	.align		4
        /*0000*/ 	.byte	0x04, 0x37
        /*0002*/ 	.short	(.L_7 - .L_6)
.L_6:
        /*0004*/ 	.word	0x00000082


	//----- nvinfo : EIATTR_KPARAM_INFO
	.align		4
.L_7:
        /*0008*/ 	.byte	0x04, 0x17
        /*000a*/ 	.short	(.L_9 - .L_8)
.L_8:
        /*000c*/ 	.word	0x00000000
        /*0010*/ 	.short	0x0002
        /*0012*/ 	.short	0x0010
        /*0014*/ 	.byte	0x00, 0xf5, 0x21, 0x00


	//----- nvinfo : EIATTR_KPARAM_INFO
	.align		4
.L_9:
        /*0018*/ 	.byte	0x04, 0x17
        /*001a*/ 	.short	(.L_11 - .L_10)
.L_10:
        /*001c*/ 	.word	0x00000000
        /*0020*/ 	.short	0x0001
        /*0022*/ 	.short	0x0008
        /*0024*/ 	.byte	0x00, 0xf5, 0x21, 0x00


	//----- nvinfo : EIATTR_KPARAM_INFO
	.align		4
.L_11:
        /*0028*/ 	.byte	0x04, 0x17
        /*002a*/ 	.short	(.L_13 - .L_12)
.L_12:
        /*002c*/ 	.word	0x00000000
        /*0030*/ 	.short	0x0000
        /*0032*/ 	.short	0x0000
        /*0034*/ 	.byte	0x00, 0xf0, 0x11, 0x00


	//----- nvinfo : EIATTR_SPARSE_MMA_MASK
	.align		4
.L_13:
        /*0038*/ 	.byte	0x03, 0x50
        /*003a*/ 	.short	0x0000


	//----- nvinfo : EIATTR_MAXREG_COUNT
	.align		4
        /*003c*/ 	.byte	0x03, 0x1b
        /*003e*/ 	.short	0x00ff


	//----- nvinfo : EIATTR_MERCURY_ISA_VERSION
	.align		4
        /*0040*/ 	.byte	0x03, 0x5f
        /*0042*/ 	.short	0x0101


	//----- nvinfo : EIATTR_VRC_CTA_INIT_COUNT
	.align		4
        /*0044*/ 	.byte	0x02, 0x4a
	.zero		1
	.zero		1


	//----- nvinfo : EIATTR_EXIT_INSTR_OFFSETS
	.align		4
        /*0048*/ 	.byte	0x04, 0x1c
        /*004a*/ 	.short	(.L_15 - .L_14)


	//   ....[0]....
.L_14:
        /*004c*/ 	.word	0x00000740


	//----- nvinfo : EIATTR_CBANK_PARAM_SIZE
	.align		4
.L_15:
        /*0050*/ 	.byte	0x03, 0x19
        /*0052*/ 	.short	0x0018


	//----- nvinfo : EIATTR_PARAM_CBANK
	.align		4
        /*0054*/ 	.byte	0x04, 0x0a
        /*0056*/ 	.short	(.L_17 - .L_16)
	.align		4
.L_16:
        /*0058*/ 	.word	index@(.nv.constant0._Z15MatrixSumKerneliPfS_)
        /*005c*/ 	.short	0x0380
        /*005e*/ 	.short	0x0018


	//----- nvinfo : EIATTR_SW_WAR
	.align		4
.L_17:
        /*0060*/ 	.byte	0x04, 0x36
        /*0062*/ 	.short	(.L_19 - .L_18)
.L_18:
        /*0064*/ 	.word	0x00000008
.L_19:


//--------------------- .nv.callgraph             --------------------------
	.section	.nv.callgraph,"",@"SHT_CUDA_CALLGRAPH"
	.align	4
	.sectionentsize	8
	.align		4
        /*0000*/ 	.word	0x00000000
	.align		4
        /*0004*/ 	.word	0xffffffff
	.align		4
        /*0008*/ 	.word	0x00000000
	.align		4
        /*000c*/ 	.word	0xfffffffe
	.align		4
        /*0010*/ 	.word	0x00000000
	.align		4
        /*0014*/ 	.word	0xfffffffd
	.align		4
        /*0018*/ 	.word	0x00000000
	.align		4
        /*001c*/ 	.word	0xfffffffc


//--------------------- .text._Z15MatrixSumKerneliPfS_ --------------------------
	.section	.text._Z15MatrixSumKerneliPfS_,"ax",@progbits
	.align	128
        .global         _Z15MatrixSumKerneliPfS_
        .type           _Z15MatrixSumKerneliPfS_,@function
        .size           _Z15MatrixSumKerneliPfS_,(.L_x_7 - _Z15MatrixSumKerneliPfS_)
        .other          _Z15MatrixSumKerneliPfS_,@"STO_CUDA_ENTRY STV_DEFAULT"
_Z15MatrixSumKerneliPfS_:
.text._Z15MatrixSumKerneliPfS_:
[----:B------:R-:W-:Y:S01]  /*0000*/  LDC R1, c[0x0][0x37c] ;  /* 0x0000df00ff017b82 */ /* 0x000fe20000000800 */
[----:B------:R-:W0:Y:S01]  /*0010*/  LDCU UR7, c[0x0][0x380] ;  /* 0x00007000ff0777ac */ /* 0x000e220008000800 */
[----:B------:R-:W1:Y:S01]  /*0020*/  S2R R2, SR_TID.Y ;  /* 0x0000000000027919 */ /* 0x000e620000002200 */
[----:B------:R-:W-:Y:S01]  /*0030*/  HFMA2 R0, -RZ, RZ, 0, 0 ;  /* 0x00000000ff007431 */ /* 0x000fe200000001ff */
[----:B------:R-:W2:Y:S01]  /*0040*/  LDCU.64 UR12, c[0x0][0x358] ;  /* 0x00006b00ff0c77ac */ /* 0x000ea20008000a00 */
[----:B0-----:R-:W-:-:S09]  /*0050*/  UISETP.GE.AND UP0, UPT, UR7, 0x1, UPT ;  /* 0x000000010700788c */ /* 0x001fd2000bf06270 */
[----:B--2---:R-:W-:Y:S05]  /*0060*/  BRA.U !UP0, `(.L_x_0) ;  /* 0x0000000508a87547 */ /* 0x004fea000b800000 */
[----:B------:R-:W-:Y:S02]  /*0070*/  UISETP.GE.U32.AND UP1, UPT, UR7, 0x10, UPT ;  /* 0x000000100700788c */ /* 0x000fe4000bf26070 */
[----:B-1----:R-:W-:Y:S01]  /*0080*/  IMAD R3, R2, UR7, RZ ;  /* 0x0000000702037c24 */ /* 0x002fe2000f8e02ff */
[----:B------:R-:W-:Y:S01]  /*0090*/  ULOP3.LUT UR10, UR7, 0xf, URZ, 0xc0, !UPT ;  /* 0x0000000f070a7892 */ /* 0x000fe2000f8ec0ff */
[----:B------:R-:W-:Y:S01]  /*00a0*/  MOV R0, RZ ;  /* 0x000000ff00007202 */ /* 0x000fe20000000f00 */
[----:B------:R-:W-:Y:S02]  /*00b0*/  UMOV UR4, URZ ;  /* 0x000000ff00047c82 */ /* 0x000fe40008000000 */
[----:B------:R-:W-:Y:S02]  /*00c0*/  UISETP.NE.AND UP0, UPT, UR10, URZ, UPT ;  /* 0x000000ff0a00728c */ /* 0x000fe4000bf05270 */
[----:B------:R-:W-:Y:S09]  /*00d0*/  BRA.U !UP1, `(.L_x_1) ;  /* 0x0000000109b87547 */ /* 0x000ff2000b800000 */
[----:B------:R-:W0:Y:S01]  /*00e0*/  LDCU.64 UR8, c[0x0][0x388] ;  /* 0x00007100ff0877ac */ /* 0x000e220008000a00 */
[----:B------:R-:W-:Y:S02]  /*00f0*/  MOV R0, RZ ;  /* 0x000000ff00007202 */ /* 0x000fe40000000f00 */
[----:B------:R-:W-:Y:S01]  /*0100*/  MOV R6, R3 ;  /* 0x0000000300067202 */ /* 0x000fe20000000f00 */
[----:B------:R-:W-:Y:S02]  /*0110*/  ULOP3.LUT UR4, UR7, 0x7ffffff0, URZ, 0xc0, !UPT ;  /* 0x7ffffff007047892 */ /* 0x000fe4000f8ec0ff */
[----:B0-----:R-:W-:Y:S02]  /*0120*/  UIADD3 UR5, UP1, UPT, UR8, 0x20, URZ ;  /* 0x0000002008057890 */ /* 0x001fe4000ff3e0ff */
[----:B------:R-:W-:Y:S02]  /*0130*/  UIADD3 UR8, UPT, UPT, -UR4, URZ, URZ ;  /* 0x000000ff04087290 */ /* 0x000fe4000fffe1ff */
[----:B------:R-:W-:-:S12]  /*0140*/  UIADD3.X UR6, UPT, UPT, URZ, UR9, URZ, UP1, !UPT ;  /* 0x00000009ff067290 */ /* 0x000fd80008ffe4ff */
.L_x_2:
[----:B------:R-:W-:Y:S02]  /*0150*/  MOV R4, UR5 ;  /* 0x0000000500047c02 */ /* 0x000fe40008000f00 */
[----:B------:R-:W-:-:S03]  /*0160*/  MOV R5, UR6 ;  /* 0x0000000600057c02 */ /* 0x000fc60008000f00 */
[----:B------:R-:W-:-:S05]  /*0170*/  IMAD.WIDE R4, R6, 0x4, R4 ;  /* 0x0000000406047825 */ /* 0x000fca00078e0204 */
[----:B------:R-:W2:Y:S04]  /*0180*/  LDG.E R15, desc[UR12][R4.64+-0x20] ;  /* 0xffffe00c040f7981 */ /* 0x000ea8000c1e1900 */
[----:B------:R-:W3:Y:S04]  /*0190*/  LDG.E R16, desc[UR12][R4.64+-0x1c] ;  /* 0xffffe40c04107981 */ /* 0x000ee8000c1e1900 */
[----:B------:R-:W4:Y:S04]  /*01a0*/  LDG.E R18, desc[UR12][R4.64+-0x18] ;  /* 0xffffe80c04127981 */ /* 0x000f28000c1e1900 */
[----:B------:R-:W5:Y:S04]  /*01b0*/  LDG.E R20, desc[UR12][R4.64+-0x14] ;  /* 0xffffec0c04147981 */ /* 0x000f68000c1e1900 */
        /* <DEDUP_REMOVED lines=11> */
[----:B------:R-:W5:Y:S01]  /*0270*/  LDG.E R14, desc[UR12][R4.64+0x1c] ;  /* 0x00001c0c040e7981 */ /* 0x000f62000c1e1900 */
[----:B------:R-:W-:Y:S01]  /*0280*/  UIADD3 UR8, UPT, UPT, UR8, 0x10, URZ ;  /* 0x0000001008087890 */ /* 0x000fe2000fffe0ff */
[----:B------:R-:W-:-:S03]  /*0290*/  IADD3 R6, PT, PT, R6, 0x10, RZ ;  /* 0x0000001006067810 */ /* 0x000fc60007ffe0ff */
[----:B------:R-:W-:Y:S01]  /*02a0*/  UISETP.NE.AND UP1, UPT, UR8, URZ, UPT ;  /* 0x000000ff0800728c */ /* 0x000fe2000bf25270 */
[----:B--2---:R-:W-:-:S04]  /*02b0*/  FADD R15, R15, R0 ;  /* 0x000000000f0f7221 */ /* 0x004fc80000000000 */
[----:B---3--:R-:W-:-:S04]  /*02c0*/  FADD R15, R15, R16 ;  /* 0x000000100f0f7221 */ /* 0x008fc80000000000 */
[----:B----4-:R-:W-:-:S04]  /*02d0*/  FADD R15, R15, R18 ;  /* 0x000000120f0f7221 */ /* 0x010fc80000000000 */
[----:B-----5:R-:W-:-:S04]  /*02e0*/  FADD R15, R15, R20 ;  /* 0x000000140f0f7221 */ /* 0x020fc80000000000 */
[----:B------:R-:W-:-:S04]  /*02f0*/  FADD R15, R15, R22 ;  /* 0x000000160f0f7221 */ /* 0x000fc80000000000 */
        /* <DEDUP_REMOVED lines=10> */
[----:B------:R-:W-:Y:S01]  /*03a0*/  FADD R0, R7, R14 ;  /* 0x0000000e07007221 */ /* 0x000fe20000000000 */
[----:B------:R-:W-:Y:S06]  /*03b0*/  BRA.U UP1, `(.L_x_2) ;  /* 0xfffffffd01647547 */ /* 0x000fec000b83ffff */
.L_x_1:
[----:B------:R-:W-:Y:S05]  /*03c0*/  BRA.U !UP0, `(.L_x_0) ;  /* 0x0000000108d07547 */ /* 0x000fea000b800000 */
[----:B------:R-:W-:Y:S02]  /*03d0*/  UISETP.GE.U32.AND UP0, UPT, UR10, 0x8, UPT ;  /* 0x000000080a00788c */ /* 0x000fe4000bf06070 */
[----:B------:R-:W-:-:S04]  /*03e0*/  ULOP3.LUT UR6, UR7, 0x7, URZ, 0xc0, !UPT ;  /* 0x0000000707067892 */ /* 0x000fc8000f8ec0ff */
[----:B------:R-:W-:-:S03]  /*03f0*/  UISETP.NE.AND UP1, UPT, UR6, URZ, UPT ;  /* 0x000000ff0600728c */ /* 0x000fc6000bf25270 */
[----:B------:R-:W-:Y:S08]  /*0400*/  BRA.U !UP0, `(.L_x_3) ;  /* 0x0000000108507547 */ /* 0x000ff0000b800000 */
[----:B------:R-:W0:Y:S01]  /*0410*/  LDC.64 R4, c[0x0][0x388] ;  /* 0x0000e200ff047b82 */ /* 0x000e220000000a00 */
[----:B------:R-:W-:-:S05]  /*0420*/  IADD3 R7, PT, PT, R3, UR4, RZ ;  /* 0x0000000403077c10 */ /* 0x000fca000fffe0ff */
[----:B0-----:R-:W-:-:S05]  /*0430*/  IMAD.WIDE R4, R7, 0x4, R4 ;  /* 0x0000000407047825 */ /* 0x001fca00078e0204 */
[----:B------:R-:W2:Y:S04]  /*0440*/  LDG.E R7, desc[UR12][R4.64] ;  /* 0x0000000c04077981 */ /* 0x000ea8000c1e1900 */
[----:B------:R-:W3:Y:S04]  /*0450*/  LDG.E R6, desc[UR12][R4.64+0x4] ;  /* 0x0000040c04067981 */ /* 0x000ee8000c1e1900 */
[----:B------:R-:W4:Y:S04]  /*0460*/  LDG.E R9, desc[UR12][R4.64+0x8] ;  /* 0x0000080c04097981 */ /* 0x000f28000c1e1900 */
[----:B------:R-:W5:Y:S04]  /*0470*/  LDG.E R11, desc[UR12][R4.64+0xc] ;  /* 0x00000c0c040b7981 */ /* 0x000f68000c1e1900 */
[----:B------:R-:W5:Y:S04]  /*0480*/  LDG.E R13, desc[UR12][R4.64+0x10] ;  /* 0x0000100c040d7981 */ /* 0x000f68000c1e1900 */
[----:B------:R-:W5:Y:S04]  /*0490*/  LDG.E R15, desc[UR12][R4.64+0x14] ;  /* 0x0000140c040f7981 */ /* 0x000f68000c1e1900 */
[----:B------:R-:W5:Y:S04]  /*04a0*/  LDG.E R17, desc[UR12][R4.64+0x18] ;  /* 0x0000180c04117981 */ /* 0x000f68000c1e1900 */
[----:B------:R-:W5:Y:S01]  /*04b0*/  LDG.E R19, desc[UR12][R4.64+0x1c] ;  /* 0x00001c0c04137981 */ /* 0x000f62000c1e1900 */
[----:B------:R-:W-:Y:S01]  /*04c0*/  UIADD3 UR4, UPT, UPT, UR4, 0x8, URZ ;  /* 0x0000000804047890 */ /* 0x000fe2000fffe0ff */
[----:B--2---:R-:W-:-:S04]  /*04d0*/  FADD R7, R0, R7 ;  /* 0x0000000700077221 */ /* 0x004fc80000000000 */
[----:B---3--:R-:W-:-:S04]  /*04e0*/  FADD R6, R7, R6 ;  /* 0x0000000607067221 */ /* 0x008fc80000000000 */
[----:B----4-:R-:W-:-:S04]  /*04f0*/  FADD R6, R6, R9 ;  /* 0x0000000906067221 */ /* 0x010fc80000000000 */
[----:B-----5:R-:W-:-:S04]  /*0500*/  FADD R6, R6, R11 ;  /* 0x0000000b06067221 */ /* 0x020fc80000000000 */
[----:B------:R-:W-:-:S04]  /*0510*/  FADD R6, R6, R13 ;  /* 0x0000000d06067221 */ /* 0x000fc80000000000 */
[----:B------:R-:W-:-:S04]  /*0520*/  FADD R6, R6, R15 ;  /* 0x0000000f06067221 */ /* 0x000fc80000000000 */
[----:B------:R-:W-:-:S04]  /*0530*/  FADD R6, R6, R17 ;  /* 0x0000001106067221 */ /* 0x000fc80000000000 */
[----:B------:R-:W-:-:S07]  /*0540*/  FADD R0, R6, R19 ;  /* 0x0000001306007221 */ /* 0x000fce0000000000 */
.L_x_3:
        /* <DEDUP_REMOVED lines=11> */
[----:B------:R-:W5:Y:S01]  /*0600*/  LDG.E R11, desc[UR12][R4.64+0xc] ;  /* 0x00000c0c040b7981 */ /* 0x000f62000c1e1900 */
[----:B------:R-:W-:Y:S01]  /*0610*/  UIADD3 UR4, UPT, UPT, UR4, 0x4, URZ ;  /* 0x0000000404047890 */ /* 0x000fe2000fffe0ff */
[----:B--2---:R-:W-:-:S04]  /*0620*/  FADD R7, R0, R7 ;  /* 0x0000000700077221 */ /* 0x004fc80000000000 */
[----:B---3--:R-:W-:-:S04]  /*0630*/  FADD R6, R7, R6 ;  /* 0x0000000607067221 */ /* 0x008fc80000000000 */
[----:B----4-:R-:W-:-:S04]  /*0640*/  FADD R6, R6, R9 ;  /* 0x0000000906067221 */ /* 0x010fc80000000000 */
[----:B-----5:R-:W-:-:S07]  /*0650*/  FADD R0, R6, R11 ;  /* 0x0000000b06007221 */ /* 0x020fce0000000000 */
.L_x_4:
[----:B------:R-:W-:Y:S05]  /*0660*/  BRA.U !UP1, `(.L_x_0) ;  /* 0x0000000109287547 */ /* 0x000fea000b800000 */
[----:B------:R-:W0:Y:S01]  /*0670*/  LDC.64 R6, c[0x0][0x388] ;  /* 0x0000e200ff067b82 */ /* 0x000e220000000a00 */
[----:B------:R-:W-:Y:S01]  /*0680*/  IADD3 R3, PT, PT, R3, UR4, RZ ;  /* 0x0000000403037c10 */ /* 0x000fe2000fffe0ff */
[----:B------:R-:W-:-:S12]  /*0690*/  UIADD3 UR5, UPT, UPT, -UR5, URZ, URZ ;  /* 0x000000ff05057290 */ /* 0x000fd8000fffe1ff */
.L_x_5:
[----:B0-----:R-:W-:-:S06]  /*06a0*/  IMAD.WIDE R4, R3, 0x4, R6 ;  /* 0x0000000403047825 */ /* 0x001fcc00078e0206 */
[----:B------:R-:W2:Y:S01]  /*06b0*/  LDG.E R5, desc[UR12][R4.64] ;  /* 0x0000000c04057981 */ /* 0x000ea2000c1e1900 */
[----:B------:R-:W-:Y:S01]  /*06c0*/  UIADD3 UR5, UPT, UPT, UR5, 0x1, URZ ;  /* 0x0000000105057890 */ /* 0x000fe2000fffe0ff */
[----:B------:R-:W-:-:S03]  /*06d0*/  IADD3 R3, PT, PT, R3, 0x1, RZ ;  /* 0x0000000103037810 */ /* 0x000fc60007ffe0ff */
[----:B------:R-:W-:Y:S01]  /*06e0*/  UISETP.NE.AND UP0, UPT, UR5, URZ, UPT ;  /* 0x000000ff0500728c */ /* 0x000fe2000bf05270 */
[----:B--2---:R-:W-:-:S08]  /*06f0*/  FADD R0, R5, R0 ;  /* 0x0000000005007221 */ /* 0x004fd00000000000 */
[----:B------:R-:W-:Y:S05]  /*0700*/  BRA.U UP0, `(.L_x_5) ;  /* 0xfffffffd00e47547 */ /* 0x000fea000b83ffff */
.L_x_0:
[----:B------:R-:W1:Y:S02]  /*0710*/  LDC.64 R4, c[0x0][0x390] ;  /* 0x0000e400ff047b82 */ /* 0x000e640000000a00 */
[----:B-1----:R-:W-:-:S05]  /*0720*/  IMAD.WIDE.U32 R2, R2, 0x4, R4 ;  /* 0x0000000402027825 */ /* 0x002fca00078e0004 */
[----:B------:R-:W-:Y:S01]  /*0730*/  STG.E desc[UR12][R2.64], R0 ;  /* 0x0000000002007986 */ /* 0x000fe2000c10190c */
[----:B------:R-:W-:Y:S05]  /*0740*/  EXIT ;  /* 0x000000000000794d */ /* 0x000fea0003800000 */
.L_x_6:
[----:B------:R-:W-:-:S00]  /*0750*/  BRA `(.L_x_6) ;  /* 0xfffffffc00fc7947 */ /* 0x000fc0000383ffff */
[----:B------:R-:W-:-:S00]  /*0760*/  NOP ;  /* 0x0000000000007918 */ /* 0x000fc00000000000 */
        /* <DEDUP_REMOVED lines=9> */
.L_x_7:


//--------------------- .nv.shared.reserved.0     --------------------------
	.section	.nv.shared.reserved.0,"aw",@nobits
	.weak		__nv_reservedSMEM_offset_0_alias
	.size		__nv_reservedSMEM_offset_0_alias, 0, 64
	.other		__nv_reservedSMEM_offset_0_alias,@"STO_CUDA_RESERVED_SHARED STV_DEFAULT"
__nv_reservedSMEM_offset_0_alias:
	.zero		0
	.zero		64


//--------------------- .nv.constant0._Z15MatrixSumKerneliPfS_ --------------------------
	.section	.nv.constant0._Z15MatrixSumKerneliPfS_,"a",@progbits
	.sectionflags	@""
	.align	4
.nv.constant0._Z15MatrixSumKerneliPfS_:
	.zero		920


//--------------------- SYMBOLS --------------------------

	.type		.nv.reservedSmem.offset0,@object
	.size		.nv.reservedSmem.offset0,0x4
